	.headerflags	@"EF_CUDA_TEXMODE_UNIFIED EF_CUDA_64BIT_ADDRESS EF_CUDA_ACCELERATORS EF_CUDA_SM90 EF_CUDA_VIRTUAL_SM(EF_CUDA_SM90)"
	.elftype	@"ET_EXEC"


//--------------------- .nv.info                  --------------------------
	.section	.nv.info,"",@"SHT_CUDA_INFO"
	.align	4


	//----- nvinfo : EIATTR_REGCOUNT
	.align		4
        /*0000*/ 	.byte	0x04, 0x2f
        /*0002*/ 	.short	(.L_1 - .L_0)
	.align		4
.L_0:
        /*0004*/ 	.word	index@(triton_poi_fused_add_convolution_relu_2)
        /*0008*/ 	.word	0x00000016


	//----- nvinfo : EIATTR_MIN_STACK_SIZE
	.align		4
.L_1:
        /*000c*/ 	.byte	0x04, 0x12
        /*000e*/ 	.short	(.L_3 - .L_2)
	.align		4
.L_2:
        /*0010*/ 	.word	index@(triton_poi_fused_add_convolution_relu_2)
        /*0014*/ 	.word	0x00000000


	//----- nvinfo : EIATTR_FRAME_SIZE
	.align		4
.L_3:
        /*0018*/ 	.byte	0x04, 0x11
        /*001a*/ 	.short	(.L_5 - .L_4)
	.align		4
.L_4:
        /*001c*/ 	.word	index@(triton_poi_fused_add_convolution_relu_2)
        /*0020*/ 	.word	0x00000000


	//----- nvinfo : EIATTR_MIN_STACK_SIZE
	.align		4
.L_5:
        /*0024*/ 	.byte	0x04, 0x12
        /*0026*/ 	.short	(.L_7 - .L_6)
	.align		4
.L_6:
        /*0028*/ 	.word	index@(triton_poi_fused_add_convolution_relu_2)
        /*002c*/ 	.word	0x00000000
.L_7:


//--------------------- .nv.info.triton_poi_fused_add_convolution_relu_2 --------------------------
	.section	.nv.info.triton_poi_fused_add_convolution_relu_2,"",@"SHT_CUDA_INFO"
	.sectionflags	@""
	.align	4


	//----- nvinfo : EIATTR_CUDA_API_VERSION
	.align		4
        /*0000*/ 	.byte	0x04, 0x37
        /*0002*/ 	.short	(.L_9 - .L_8)
.L_8:
        /*0004*/ 	.word	0x0000007c


	//----- nvinfo : EIATTR_KPARAM_INFO
	.align		4
.L_9:
        /*0008*/ 	.byte	0x04, 0x17
        /*000a*/ 	.short	(.L_11 - .L_10)
.L_10:
        /*000c*/ 	.word	0x00000000
        /*0010*/ 	.short	0x0005
        /*0012*/ 	.short	0x0028
        /*0014*/ 	.byte	0x00, 0xf0, 0x11, 0x00


	//----- nvinfo : EIATTR_KPARAM_INFO
	.align		4
.L_11:
        /*0018*/ 	.byte	0x04, 0x17
        /*001a*/ 	.short	(.L_13 - .L_12)
.L_12:
        /*001c*/ 	.word	0x00000000
        /*0020*/ 	.short	0x0004
        /*0022*/ 	.short	0x0020
        /*0024*/ 	.byte	0x00, 0xf4, 0x21, 0x00


	//----- nvinfo : EIATTR_KPARAM_INFO
	.align		4
.L_13:
        /*0028*/ 	.byte	0x04, 0x17
        /*002a*/ 	.short	(.L_15 - .L_14)
.L_14:
        /*002c*/ 	.word	0x00000000
        /*0030*/ 	.short	0x0003
        /*0032*/ 	.short	0x0018
        /*0034*/ 	.byte	0x00, 0xf4, 0x21, 0x00


	//----- nvinfo : EIATTR_KPARAM_INFO
	.align		4
.L_15:
        /*0038*/ 	.byte	0x04, 0x17
        /*003a*/ 	.short	(.L_17 - .L_16)
.L_16:
        /*003c*/ 	.word	0x00000000
        /*0040*/ 	.short	0x0002
        /*0042*/ 	.short	0x0010
        /*0044*/ 	.byte	0x00, 0xf4, 0x21, 0x00


	//----- nvinfo : EIATTR_KPARAM_INFO
	.align		4
.L_17:
        /*0048*/ 	.byte	0x04, 0x17
        /*004a*/ 	.short	(.L_19 - .L_18)
.L_18:
        /*004c*/ 	.word	0x00000000
        /*0050*/ 	.short	0x0001
        /*0052*/ 	.short	0x0008
        /*0054*/ 	.byte	0x00, 0xf4, 0x21, 0x00


	//----- nvinfo : EIATTR_KPARAM_INFO
	.align		4
.L_19:
        /*0058*/ 	.byte	0x04, 0x17
        /*005a*/ 	.short	(.L_21 - .L_20)
.L_20:
        /*005c*/ 	.word	0x00000000
        /*0060*/ 	.short	0x0000
        /*0062*/ 	.short	0x0000
        /*0064*/ 	.byte	0x00, 0xf4, 0x21, 0x00


	//----- nvinfo : EIATTR_SPARSE_MMA_MASK
	.align		4
.L_21:
        /*0068*/ 	.byte	0x03, 0x50
        /*006a*/ 	.short	0x0000


	//----- nvinfo : EIATTR_MAXREG_COUNT
	.align		4
        /*006c*/ 	.byte	0x03, 0x1b
        /*006e*/ 	.short	0x00ff


	//----- nvinfo : EIATTR_EXIT_INSTR_OFFSETS
	.align		4
        /*0070*/ 	.byte	0x04, 0x1c
        /*0072*/ 	.short	(.L_23 - .L_22)


	//   ....[0]....
.L_22:
        /*0074*/ 	.word	0x000002d0


	//   ....[1]....
        /*0078*/ 	.word	0x000002f0


	//----- nvinfo : EIATTR_REQNTID
	.align		4
.L_23:
        /*007c*/ 	.byte	0x04, 0x10
        /*007e*/ 	.short	(.L_25 - .L_24)
.L_24:
        /*0080*/ 	.word	0x00000080
        /*0084*/ 	.word	0x00000001
        /*0088*/ 	.word	0x00000001


	//----- nvinfo : EIATTR_CBANK_PARAM_SIZE
	.align		4
.L_25:
        /*008c*/ 	.byte	0x03, 0x19
        /*008e*/ 	.short	0x002c


	//----- nvinfo : EIATTR_PARAM_CBANK
	.align		4
        /*0090*/ 	.byte	0x04, 0x0a
        /*0092*/ 	.short	(.L_27 - .L_26)
	.align		4
.L_26:
        /*0094*/ 	.word	index@(.nv.constant0.triton_poi_fused_add_convolution_relu_2)
        /*0098*/ 	.short	0x0210
        /*009a*/ 	.short	0x002c


	//----- nvinfo : EIATTR_SW_WAR
	.align		4
.L_27:
        /*009c*/ 	.byte	0x04, 0x36
        /*009e*/ 	.short	(.L_29 - .L_28)
.L_28:
        /*00a0*/ 	.word	0x00000008
.L_29:


//--------------------- .nv.callgraph             --------------------------
	.section	.nv.callgraph,"",@"SHT_CUDA_CALLGRAPH"
	.align	4
	.sectionentsize	8
	.align		4
        /*0000*/ 	.word	0x00000000
	.align		4
        /*0004*/ 	.word	0xffffffff
	.align		4
        /*0008*/ 	.word	0x00000000
	.align		4
        /*000c*/ 	.word	0xfffffffe
	.align		4
        /*0010*/ 	.word	0x00000000
	.align		4
        /*0014*/ 	.word	0xfffffffd
	.align		4
        /*0018*/ 	.word	0x00000000
	.align		4
        /*001c*/ 	.word	0xfffffffc


//--------------------- .text.triton_poi_fused_add_convolution_relu_2 --------------------------
	.section	.text.triton_poi_fused_add_convolution_relu_2,"ax",@progbits
	.align	128
        .global         triton_poi_fused_add_convolution_relu_2
        .type           triton_poi_fused_add_convolution_relu_2,@function
        .size           triton_poi_fused_add_convolution_relu_2,(.L_x_1 - triton_poi_fused_add_convolution_relu_2)
        .other          triton_poi_fused_add_convolution_relu_2,@"STO_CUDA_ENTRY STV_DEFAULT"
triton_poi_fused_add_convolution_relu_2:
.text.triton_poi_fused_add_convolution_relu_2:
[----:B------:R-:W0:Y:S02]  /*0000*/  LDC R1, c[0x0][0x28] ;  /* 0x00000a00ff017b82 */ /* 0x000e240000000800 */
[----:B------:R-:W1:Y:S01]  /*0010*/  S2R R0, SR_TID.X ;  /* 0x0000000000007919 */ /* 0x000e620000002100 */
[----:B------:R-:W2:Y:S01]  /*0020*/  LDC.64 R10, c[0x0][0x210] ;  /* 0x00008400ff0a7b82 */ /* 0x000ea20000000a00 */
[----:B------:R-:W-:Y:S01]  /*0030*/  CS2R R8, SRZ ;  /* 0x0000000000087805 */ /* 0x000fe2000001ff00 */
[----:B------:R-:W-:Y:S01]  /*0040*/  ULDC.64 UR4, c[0x0][0x208] ;  /* 0x0000820000047ab9 */ /* 0x000fe20000000a00 */
[----:B------:R-:W3:Y:S05]  /*0050*/  S2R R3, SR_CTAID.X ;  /* 0x0000000000037919 */ /* 0x000eea0000002500 */
[----:B------:R-:W4:Y:S01]  /*0060*/  LDC.64 R12, c[0x0][0x220] ;  /* 0x00008800ff0c7b82 */ /* 0x000f220000000a00 */
[----:B-1----:R-:W-:Y:S01]  /*0070*/  IMAD.SHL.U32 R0, R0, 0x2, RZ ;  /* 0x0000000200007824 */ /* 0x002fe200078e00ff */
[----:B---3--:R-:W-:-:S04]  /*0080*/  SHF.R.S32.HI R5, RZ, 0x17, R3 ;  /* 0x00000017ff057819 */ /* 0x008fc80000011403 */
[----:B------:R-:W-:Y:S02]  /*0090*/  LOP3.LUT R0, R0, 0xfe, RZ, 0xc0, !PT ;  /* 0x000000fe00007812 */ /* 0x000fe400078ec0ff */
[----:B------:R-:W-:-:S03]  /*00a0*/  SGXT R5, R5, 0x1 ;  /* 0x000000010505781a */ /* 0x000fc60000000200 */
[----:B------:R-:W-:Y:S02]  /*00b0*/  IMAD R0, R3, 0x100, R0 ;  /* 0x0000010003007824 */ /* 0x000fe400078e0200 */
[----:B------:R-:W1:Y:S01]  /*00c0*/  LDC.64 R2, c[0x0][0x218] ;  /* 0x00008600ff027b82 */ /* 0x000e620000000a00 */
[----:B------:R-:W-:Y:S02]  /*00d0*/  CS2R R16, SRZ ;  /* 0x0000000000107805 */ /* 0x000fe4000001ff00 */
[----:B------:R-:W-:Y:S02]  /*00e0*/  CS2R R18, SRZ ;  /* 0x0000000000127805 */ /* 0x000fe4000001ff00 */
[----:B------:R-:W-:Y:S01]  /*00f0*/  LEA.HI R6, R5, R0, RZ, 0x4 ;  /* 0x0000000005067211 */ /* 0x000fe200078f20ff */
[C---:B--2---:R-:W-:Y:S01]  /*0100*/  IMAD.WIDE R10, R0.reuse, 0x4, R10 ;  /* 0x00000004000a7825 */ /* 0x044fe200078e020a */
[C---:B------:R-:W-:Y:S02]  /*0110*/  ISETP.GE.AND P2, PT, R0.reuse, 0x100, PT ;  /* 0x000001000000780c */ /* 0x040fe40003f46270 */
[----:B------:R-:W-:Y:S01]  /*0120*/  SHF.R.S32.HI R6, RZ, 0x4, R6 ;  /* 0x00000004ff067819 */ /* 0x000fe20000011406 */
[----:B------:R-:W2:Y:S01]  /*0130*/  LDC.64 R4, c[0x0][0x228] ;  /* 0x00008a00ff047b82 */ /* 0x000ea20000000a00 */
[----:B----4-:R-:W-:-:S02]  /*0140*/  IMAD.WIDE R12, R0, 0x4, R12 ;  /* 0x00000004000c7825 */ /* 0x010fc400078e020c */
[----:B------:R-:W-:-:S04]  /*0150*/  LEA.HI R7, R6, R6, RZ, 0x2 ;  /* 0x0000000606077211 */ /* 0x000fc800078f10ff */
[----:B------:R-:W-:-:S03]  /*0160*/  LOP3.LUT R7, R7, 0xfffffffc, RZ, 0xc0, !PT ;  /* 0xfffffffc07077812 */ /* 0x000fc600078ec0ff */
[----:B------:R-:W3:Y:S02]  /*0170*/  @!P2 LDG.E.64 R8, desc[UR4][R12.64] ;  /* 0x000000040c08a981 */ /* 0x000ee4000c1e1b00 */
[----:B------:R-:W-:Y:S01]  /*0180*/  IMAD.IADD R15, R6, 0x1, -R7 ;  /* 0x00000001060f7824 */ /* 0x000fe200078e0a07 */
[----:B------:R-:W-:-:S03]  /*0190*/  CS2R R6, SRZ ;  /* 0x0000000000067805 */ /* 0x000fc6000001ff00 */
[----:B-1----:R-:W-:-:S03]  /*01a0*/  IMAD.WIDE R2, R15, 0x4, R2 ;  /* 0x000000040f027825 */ /* 0x002fc600078e0202 */
[----:B------:R-:W4:Y:S04]  /*01b0*/  @!P2 LDG.E.64 R6, desc[UR4][R10.64] ;  /* 0x000000040a06a981 */ /* 0x000f28000c1e1b00 */
[----:B------:R-:W4:Y:S01]  /*01c0*/  @!P2 LDG.E.EL R16, desc[UR4][R2.64] ;  /* 0x000000040210a981 */ /* 0x000f22000c2e1900 */
[----:B--2---:R-:W-:Y:S02]  /*01d0*/  IMAD.WIDE R4, R15, 0x4, R4 ;  /* 0x000000040f047825 */ /* 0x004fe400078e0204 */
[----:B------:R-:W1:Y:S01]  /*01e0*/  LDC.64 R14, c[0x0][0x230] ;  /* 0x00008c00ff0e7b82 */ /* 0x000e620000000a00 */
[----:B------:R1:W2:Y:S04]  /*01f0*/  @!P2 LDG.E.EL R17, desc[UR4][R2.64] ;  /* 0x000000040211a981 */ /* 0x0002a8000c2e1900 */
[----:B------:R-:W3:Y:S04]  /*0200*/  @!P2 LDG.E.EL R18, desc[UR4][R4.64] ;  /* 0x000000040412a981 */ /* 0x000ee8000c2e1900 */
[----:B------:R-:W5:Y:S01]  /*0210*/  @!P2 LDG.E.EL R19, desc[UR4][R4.64] ;  /* 0x000000040413a981 */ /* 0x000f62000c2e1900 */
[----:B-1----:R-:W-:-:S04]  /*0220*/  IMAD.WIDE R2, R0, 0x4, R14 ;  /* 0x0000000400027825 */ /* 0x002fc800078e020e */
[----:B----4-:R-:W-:Y:S01]  /*0230*/  FADD R7, R16, R7 ;  /* 0x0000000710077221 */ /* 0x010fe20000000000 */
[----:B--2---:R-:W-:Y:S01]  /*0240*/  FADD R6, R17, R6 ;  /* 0x0000000611067221 */ /* 0x004fe20000000000 */
[----:B---3--:R-:W-:Y:S01]  /*0250*/  FADD R18, R18, R9 ;  /* 0x0000000912127221 */ /* 0x008fe20000000000 */
[----:B-----5:R-:W-:-:S04]  /*0260*/  FADD R19, R19, R8 ;  /* 0x0000000813137221 */ /* 0x020fc80000000000 */
[C---:B------:R-:W-:Y:S01]  /*0270*/  FSETP.GEU.AND P1, PT, R7.reuse, -R18, PT ;  /* 0x800000120700720b */ /* 0x040fe20003f2e000 */
[----:B------:R-:W-:Y:S01]  /*0280*/  FADD R18, R7, R18 ;  /* 0x0000001207127221 */ /* 0x000fe20000000000 */
[C---:B------:R-:W-:Y:S01]  /*0290*/  FADD R7, R6.reuse, R19 ;  /* 0x0000001306077221 */ /* 0x040fe20000000000 */
[----:B------:R-:W-:-:S03]  /*02a0*/  FSETP.GEU.AND P0, PT, R6, -R19, PT ;  /* 0x800000130600720b */ /* 0x000fc60003f0e000 */
[----:B------:R-:W-:Y:S02]  /*02b0*/  FSEL R5, R18, RZ, P1 ;  /* 0x000000ff12057208 */ /* 0x000fe40000800000 */
[----:B------:R-:W-:Y:S01]  /*02c0*/  FSEL R4, R7, RZ, P0 ;  /* 0x000000ff07047208 */ /* 0x000fe20000000000 */
[----:B------:R-:W-:Y:S07]  /*02d0*/  @P2 EXIT ;  /* 0x000000000000294d */ /* 0x000fee0003800000 */
[----:B------:R-:W-:Y:S01]  /*02e0*/  STG.E.64 desc[UR4][R2.64], R4 ;  /* 0x0000000402007986 */ /* 0x000fe2000c101b04 */
[----:B------:R-:W-:Y:S05]  /*02f0*/  EXIT ;  /* 0x000000000000794d */ /* 0x000fea0003800000 */
.L_x_0:
[----:B------:R-:W-:-:S00]  /*0300*/  BRA `(.L_x_0) ;  /* 0xfffffffc00fc7947 */ /* 0x000fc0000383ffff */
[----:B------:R-:W-:-:S00]  /*0310*/  NOP ;  /* 0x0000000000007918 */ /* 0x000fc00000000000 */
        /* <DEDUP_REMOVED lines=14> */
.L_x_1:


//--------------------- .nv.constant0.triton_poi_fused_add_convolution_relu_2 --------------------------
	.section	.nv.constant0.triton_poi_fused_add_convolution_relu_2,"a",@progbits
	.sectionflags	@""
	.align	4
.nv.constant0.triton_poi_fused_add_convolution_relu_2:
	.zero		572
